	.headerflags	@"EF_CUDA_TEXMODE_UNIFIED EF_CUDA_64BIT_ADDRESS EF_CUDA_ACCELERATORS EF_CUDA_SM90 EF_CUDA_VIRTUAL_SM(EF_CUDA_SM90)"
	.elftype	@"ET_EXEC"


//--------------------- .nv.info                  --------------------------
	.section	.nv.info,"",@"SHT_CUDA_INFO"
	.align	4


	//----- nvinfo : EIATTR_REGCOUNT
	.align		4
        /*0000*/ 	.byte	0x04, 0x2f
        /*0002*/ 	.short	(.L_3 - .L_2)
	.align		4
.L_2:
        /*0004*/ 	.word	index@(triton_poi_fused__native_batch_norm_legit_no_training_convolution_relu_2)
        /*0008*/ 	.word	0x00000038


	//----- nvinfo : EIATTR_MIN_STACK_SIZE
	.align		4
.L_3:
        /*000c*/ 	.byte	0x04, 0x12
        /*000e*/ 	.short	(.L_5 - .L_4)
	.align		4
.L_4:
        /*0010*/ 	.word	index@(triton_poi_fused__native_batch_norm_legit_no_training_convolution_relu_2)
        /*0014*/ 	.word	0x00000000


	//----- nvinfo : EIATTR_FRAME_SIZE
	.align		4
.L_5:
        /*0018*/ 	.byte	0x04, 0x11
        /*001a*/ 	.short	(.L_7 - .L_6)
	.align		4
.L_6:
        /*001c*/ 	.word	index@(triton_poi_fused__native_batch_norm_legit_no_training_convolution_relu_2)
        /*0020*/ 	.word	0x00000000


	//----- nvinfo : EIATTR_MIN_STACK_SIZE
	.align		4
.L_7:
        /*0024*/ 	.byte	0x04, 0x12
        /*0026*/ 	.short	(.L_9 - .L_8)
	.align		4
.L_8:
        /*0028*/ 	.word	index@(triton_poi_fused__native_batch_norm_legit_no_training_convolution_relu_2)
        /*002c*/ 	.word	0x00000000
.L_9:


//--------------------- .nv.info.triton_poi_fused__native_batch_norm_legit_no_training_convolution_relu_2 --------------------------
	.section	.nv.info.triton_poi_fused__native_batch_norm_legit_no_training_convolution_relu_2,"",@"SHT_CUDA_INFO"
	.sectionflags	@""
	.align	4


	//----- nvinfo : EIATTR_CUDA_API_VERSION
	.align		4
        /*0000*/ 	.byte	0x04, 0x37
        /*0002*/ 	.short	(.L_11 - .L_10)
.L_10:
        /*0004*/ 	.word	0x0000007c


	//----- nvinfo : EIATTR_KPARAM_INFO
	.align		4
.L_11:
        /*0008*/ 	.byte	0x04, 0x17
        /*000a*/ 	.short	(.L_13 - .L_12)
.L_12:
        /*000c*/ 	.word	0x00000000
        /*0010*/ 	.short	0x0007
        /*0012*/ 	.short	0x0038
        /*0014*/ 	.byte	0x00, 0xf0, 0x11, 0x00


	//----- nvinfo : EIATTR_KPARAM_INFO
	.align		4
.L_13:
        /*0018*/ 	.byte	0x04, 0x17
        /*001a*/ 	.short	(.L_15 - .L_14)
.L_14:
        /*001c*/ 	.word	0x00000000
        /*0020*/ 	.short	0x0006
        /*0022*/ 	.short	0x0030
        /*0024*/ 	.byte	0x00, 0xf4, 0x21, 0x00


	//----- nvinfo : EIATTR_KPARAM_INFO
	.align		4
.L_15:
        /*0028*/ 	.byte	0x04, 0x17
        /*002a*/ 	.short	(.L_17 - .L_16)
.L_16:
        /*002c*/ 	.word	0x00000000
        /*0030*/ 	.short	0x0005
        /*0032*/ 	.short	0x0028
        /*0034*/ 	.byte	0x00, 0xf4, 0x21, 0x00


	//----- nvinfo : EIATTR_KPARAM_INFO
	.align		4
.L_17:
        /*0038*/ 	.byte	0x04, 0x17
        /*003a*/ 	.short	(.L_19 - .L_18)
.L_18:
        /*003c*/ 	.word	0x00000000
        /*0040*/ 	.short	0x0004
        /*0042*/ 	.short	0x0020
        /*0044*/ 	.byte	0x00, 0xf4, 0x21, 0x00


	//----- nvinfo : EIATTR_KPARAM_INFO
	.align		4
.L_19:
        /*0048*/ 	.byte	0x04, 0x17
        /*004a*/ 	.short	(.L_21 - .L_20)
.L_20:
        /*004c*/ 	.word	0x00000000
        /*0050*/ 	.short	0x0003
        /*0052*/ 	.short	0x0018
        /*0054*/ 	.byte	0x00, 0xf4, 0x21, 0x00


	//----- nvinfo : EIATTR_KPARAM_INFO
	.align		4
.L_21:
        /*0058*/ 	.byte	0x04, 0x17
        /*005a*/ 	.short	(.L_23 - .L_22)
.L_22:
        /*005c*/ 	.word	0x00000000
        /*0060*/ 	.short	0x0002
        /*0062*/ 	.short	0x0010
        /*0064*/ 	.byte	0x00, 0xf4, 0x21, 0x00


	//----- nvinfo : EIATTR_KPARAM_INFO
	.align		4
.L_23:
        /*0068*/ 	.byte	0x04, 0x17
        /*006a*/ 	.short	(.L_25 - .L_24)
.L_24:
        /*006c*/ 	.word	0x00000000
        /*0070*/ 	.short	0x0001
        /*0072*/ 	.short	0x0008
        /*0074*/ 	.byte	0x00, 0xf4, 0x21, 0x00


	//----- nvinfo : EIATTR_KPARAM_INFO
	.align		4
.L_25:
        /*0078*/ 	.byte	0x04, 0x17
        /*007a*/ 	.short	(.L_27 - .L_26)
.L_26:
        /*007c*/ 	.word	0x00000000
        /*0080*/ 	.short	0x0000
        /*0082*/ 	.short	0x0000
        /*0084*/ 	.byte	0x00, 0xf4, 0x21, 0x00


	//----- nvinfo : EIATTR_SPARSE_MMA_MASK
	.align		4
.L_27:
        /*0088*/ 	.byte	0x03, 0x50
        /*008a*/ 	.short	0x0000


	//----- nvinfo : EIATTR_MAXREG_COUNT
	.align		4
        /*008c*/ 	.byte	0x03, 0x1b
        /*008e*/ 	.short	0x00ff


	//----- nvinfo : EIATTR_EXIT_INSTR_OFFSETS
	.align		4
        /*0090*/ 	.byte	0x04, 0x1c
        /*0092*/ 	.short	(.L_29 - .L_28)


	//   ....[0]....
.L_28:
        /*0094*/ 	.word	0x000018c0


	//   ....[1]....
        /*0098*/ 	.word	0x00001950


	//----- nvinfo : EIATTR_REQNTID
	.align		4
.L_29:
        /*009c*/ 	.byte	0x04, 0x10
        /*009e*/ 	.short	(.L_31 - .L_30)
.L_30:
        /*00a0*/ 	.word	0x00000080
        /*00a4*/ 	.word	0x00000001
        /*00a8*/ 	.word	0x00000001


	//----- nvinfo : EIATTR_CBANK_PARAM_SIZE
	.align		4
.L_31:
        /*00ac*/ 	.byte	0x03, 0x19
        /*00ae*/ 	.short	0x003c


	//----- nvinfo : EIATTR_PARAM_CBANK
	.align		4
        /*00b0*/ 	.byte	0x04, 0x0a
        /*00b2*/ 	.short	(.L_33 - .L_32)
	.align		4
.L_32:
        /*00b4*/ 	.word	index@(.nv.constant0.triton_poi_fused__native_batch_norm_legit_no_training_convolution_relu_2)
        /*00b8*/ 	.short	0x0210
        /*00ba*/ 	.short	0x003c


	//----- nvinfo : EIATTR_SW_WAR
	.align		4
.L_33:
        /*00bc*/ 	.byte	0x04, 0x36
        /*00be*/ 	.short	(.L_35 - .L_34)
.L_34:
        /*00c0*/ 	.word	0x00000008
.L_35:


//--------------------- .nv.callgraph             --------------------------
	.section	.nv.callgraph,"",@"SHT_CUDA_CALLGRAPH"
	.align	4
	.sectionentsize	8
	.align		4
        /*0000*/ 	.word	0x00000000
	.align		4
        /*0004*/ 	.word	0xffffffff
	.align		4
        /*0008*/ 	.word	0x00000000
	.align		4
        /*000c*/ 	.word	0xfffffffe
	.align		4
        /*0010*/ 	.word	0x00000000
	.align		4
        /*0014*/ 	.word	0xfffffffd
	.align		4
        /*0018*/ 	.word	0x00000000
	.align		4
        /*001c*/ 	.word	0xfffffffc


//--------------------- .nv.constant4             --------------------------
	.section	.nv.constant4,"a",@progbits
	.align	8
	.align		8
.nv.constant4:
        /*0000*/ 	.dword	_$_str
	.align		8
        /*0008*/ 	.dword	_$_str_$_2


//--------------------- .text.triton_poi_fused__native_batch_norm_legit_no_training_convolution_relu_2 --------------------------
	.section	.text.triton_poi_fused__native_batch_norm_legit_no_training_convolution_relu_2,"ax",@progbits
	.sectionflags	@"SHF_BARRIERS=1"
	.align	128
        .global         triton_poi_fused__native_batch_norm_legit_no_training_convolution_relu_2
        .type           triton_poi_fused__native_batch_norm_legit_no_training_convolution_relu_2,@function
        .size           triton_poi_fused__native_batch_norm_legit_no_training_convolution_relu_2,(.L_x_1 - triton_poi_fused__native_batch_norm_legit_no_training_convolution_relu_2)
        .other          triton_poi_fused__native_batch_norm_legit_no_training_convolution_relu_2,@"STO_CUDA_ENTRY STV_DEFAULT"
triton_poi_fused__native_batch_norm_legit_no_training_convolution_relu_2:
.text.triton_poi_fused__native_batch_norm_legit_no_training_convolution_relu_2:
[----:B------:R-:W0:Y:S01]  /*0000*/  LDC R1, c[0x0][0x28] ;  /* 0x00000a00ff017b82 */ /* 0x000e220000000800 */
[----:B------:R-:W1:Y:S01]  /*0010*/  S2R R38, SR_TID.X ;  /* 0x0000000000267919 */ /* 0x000e620000002100 */
[----:B------:R-:W-:Y:S01]  /*0020*/  HFMA2.MMA R26, -RZ, RZ, 0, 0 ;  /* 0x00000000ff1a7435 */ /* 0x000fe200000001ff */
[----:B------:R-:W-:-:S05]  /*0030*/  IMAD.MOV.U32 R2, RZ, RZ, RZ ;  /* 0x000000ffff027224 */ /* 0x000fca00078e00ff */
[----:B------:R-:W2:Y:S01]  /*0040*/  LDC.64 R52, c[0x0][0x228] ;  /* 0x00008a00ff347b82 */ /* 0x000ea20000000a00 */
[----:B------:R-:W3:Y:S01]  /*0050*/  S2R R43, SR_CTAID.X ;  /* 0x00000000002b7919 */ /* 0x000ee20000002500 */
[----:B------:R-:W-:Y:S01]  /*0060*/  IMAD.MOV.U32 R8, RZ, RZ, RZ ;  /* 0x000000ffff087224 */ /* 0x000fe200078e00ff */
[----:B------:R-:W-:Y:S01]  /*0070*/  CS2R R36, SRZ ;  /* 0x0000000000247805 */ /* 0x000fe2000001ff00 */
[----:B------:R-:W-:Y:S01]  /*0080*/  ULDC.64 UR6, c[0x0][0x208] ;  /* 0x0000820000067ab9 */ /* 0x000fe20000000a00 */
[----:B------:R-:W-:-:S03]  /*0090*/  CS2R R48, SRZ ;  /* 0x0000000000307805 */ /* 0x000fc6000001ff00 */
[----:B------:R-:W4:Y:S01]  /*00a0*/  LDC.64 R16, c[0x0][0x220] ;  /* 0x00008800ff107b82 */ /* 0x000f220000000a00 */
[----:B------:R-:W-:Y:S02]  /*00b0*/  CS2R R24, SRZ ;  /* 0x0000000000187805 */ /* 0x000fe4000001ff00 */
[----:B------:R-:W-:Y:S02]  /*00c0*/  CS2R R22, SRZ ;  /* 0x0000000000167805 */ /* 0x000fe4000001ff00 */
[----:B------:R-:W-:Y:S02]  /*00d0*/  CS2R R30, SRZ ;  /* 0x00000000001e7805 */ /* 0x000fe4000001ff00 */
[----:B------:R-:W-:Y:S01]  /*00e0*/  CS2R R40, SRZ ;  /* 0x0000000000287805 */ /* 0x000fe2000001ff00 */
[----:B------:R-:W5:Y:S01]  /*00f0*/  LDC.64 R50, c[0x0][0x230] ;  /* 0x00008c00ff327b82 */ /* 0x000f620000000a00 */
[----:B-1----:R-:W-:Y:S02]  /*0100*/  IMAD.SHL.U32 R0, R38, 0x4, RZ ;  /* 0x0000000426007824 */ /* 0x002fe400078e00ff */
[----:B---3--:R-:W-:-:S03]  /*0110*/  IMAD.SHL.U32 R43, R43, 0x400, RZ ;  /* 0x000004002b2b7824 */ /* 0x008fc600078e00ff */
[----:B------:R-:W-:-:S04]  /*0120*/  LOP3.LUT R0, R0, 0x1fc, RZ, 0xc0, !PT ;  /* 0x000001fc00007812 */ /* 0x000fc800078ec0ff */
[----:B------:R-:W-:Y:S02]  /*0130*/  LOP3.LUT R27, R43, R0, RZ, 0xfc, !PT ;  /* 0x000000002b1b7212 */ /* 0x000fe400078efcff */
[----:B------:R-:W-:Y:S02]  /*0140*/  LOP3.LUT R3, R43, 0x2, R0, 0xfe, !PT ;  /* 0x000000022b037812 */ /* 0x000fe400078efe00 */
[----:B------:R-:W-:Y:S01]  /*0150*/  LOP3.LUT R9, R43, 0x200, R0, 0xfe, !PT ;  /* 0x000002002b097812 */ /* 0x000fe200078efe00 */
[C---:B------:R-:W-:Y:S01]  /*0160*/  IMAD.HI R4, R27.reuse, -0x166a55bb, R26 ;  /* 0xe995aa451b047827 */ /* 0x040fe200078e021a */
[----:B------:R-:W-:Y:S02]  /*0170*/  LOP3.LUT R5, R43, 0x202, R0, 0xfe, !PT ;  /* 0x000002022b057812 */ /* 0x000fe400078efe00 */
[----:B------:R-:W-:Y:S01]  /*0180*/  ISETP.GE.AND P0, PT, R27, 0x6936600, PT ;  /* 0x069366001b00780c */ /* 0x000fe20003f06270 */
[----:B------:R-:W-:Y:S01]  /*0190*/  IMAD.HI R3, R3, -0x166a55bb, R2 ;  /* 0xe995aa4503037827 */ /* 0x000fe200078e0202 */
[----:B------:R-:W-:-:S02]  /*01a0*/  SHF.R.U32.HI R7, RZ, 0x1f, R4 ;  /* 0x0000001fff077819 */ /* 0x000fc40000011604 */
[C---:B------:R-:W-:Y:S01]  /*01b0*/  ISETP.GE.AND P1, PT, R9.reuse, 0x6936600, PT ;  /* 0x069366000900780c */ /* 0x040fe20003f26270 */
[----:B------:R-:W-:Y:S01]  /*01c0*/  IMAD.HI R6, R9, -0x166a55bb, R8 ;  /* 0xe995aa4509067827 */ /* 0x000fe200078e0208 */
[----:B------:R-:W-:Y:S02]  /*01d0*/  LEA.HI.SX32 R2, R4, R7, 0xf ;  /* 0x0000000704027211 */ /* 0x000fe400078f7aff */
[----:B------:R-:W-:Y:S02]  /*01e0*/  MOV R4, RZ ;  /* 0x000000ff00047202 */ /* 0x000fe40000000f00 */
[----:B------:R-:W-:Y:S02]  /*01f0*/  SHF.R.U32.HI R0, RZ, 0x1f, R3 ;  /* 0x0000001fff007819 */ /* 0x000fe40000011603 */
[----:B------:R-:W-:Y:S01]  /*0200*/  PRMT R8, R2, 0x9910, RZ ;  /* 0x0000991002087816 */ /* 0x000fe200000000ff */
[----:B------:R-:W-:Y:S01]  /*0210*/  IMAD.HI R7, R5, -0x166a55bb, R4 ;  /* 0xe995aa4505077827 */ /* 0x000fe200078e0204 */
[----:B------:R-:W-:-:S02]  /*0220*/  LEA.HI.SX32 R4, R3, R0, 0xf ;  /* 0x0000000003047211 */ /* 0x000fc400078f7aff */
[----:B------:R-:W-:Y:S01]  /*0230*/  SHF.R.U32.HI R5, RZ, 0x1f, R6 ;  /* 0x0000001fff057819 */ /* 0x000fe20000011606 */
[----:B------:R-:W-:Y:S01]  /*0240*/  IMAD.MOV.U32 R3, RZ, RZ, R8 ;  /* 0x000000ffff037224 */ /* 0x000fe200078e0008 */
[----:B------:R-:W-:Y:S02]  /*0250*/  SHF.R.U32.HI R0, RZ, 0x1f, R7 ;  /* 0x0000001fff007819 */ /* 0x000fe40000011607 */
[----:B------:R-:W-:Y:S01]  /*0260*/  LEA.HI.SX32 R5, R6, R5, 0xf ;  /* 0x0000000506057211 */ /* 0x000fe200078f7aff */
[----:B------:R-:W-:Y:S01]  /*0270*/  IMAD R3, R3, 0x2aab, RZ ;  /* 0x00002aab03037824 */ /* 0x000fe200078e02ff */
[----:B------:R-:W-:Y:S02]  /*0280*/  PRMT R6, R4, 0x9910, RZ ;  /* 0x0000991004067816 */ /* 0x000fe400000000ff */
[----:B------:R-:W-:Y:S02]  /*0290*/  LEA.HI.SX32 R0, R7, R0, 0xf ;  /* 0x0000000007007211 */ /* 0x000fe400078f7aff */
[----:B------:R-:W-:Y:S01]  /*02a0*/  SHF.R.S32.HI R3, RZ, 0x10, R3 ;  /* 0x00000010ff037819 */ /* 0x000fe20000011403 */
[----:B------:R-:W-:Y:S01]  /*02b0*/  IMAD R6, R6, 0x2aab, RZ ;  /* 0x00002aab06067824 */ /* 0x000fe200078e02ff */
[----:B------:R-:W-:-:S02]  /*02c0*/  PRMT R7, R5, 0x9910, RZ ;  /* 0x0000991005077816 */ /* 0x000fc400000000ff */
[----:B------:R-:W-:Y:S02]  /*02d0*/  LOP3.LUT R8, R3, 0xffff, RZ, 0xc0, !PT ;  /* 0x0000ffff03087812 */ /* 0x000fe400078ec0ff */
[----:B------:R-:W-:Y:S01]  /*02e0*/  PRMT R10, R0, 0x9910, RZ ;  /* 0x00009910000a7816 */ /* 0x000fe200000000ff */
[----:B------:R-:W-:Y:S01]  /*02f0*/  IMAD R7, R7, 0x2aab, RZ ;  /* 0x00002aab07077824 */ /* 0x000fe200078e02ff */
[----:B------:R-:W-:Y:S02]  /*0300*/  SHF.R.U32.HI R3, RZ, 0xf, R8 ;  /* 0x0000000fff037819 */ /* 0x000fe40000011608 */
[----:B------:R-:W-:Y:S01]  /*0310*/  SHF.R.S32.HI R6, RZ, 0x10, R6 ;  /* 0x00000010ff067819 */ /* 0x000fe20000011406 */
[----:B------:R-:W-:Y:S01]  /*0320*/  IMAD R10, R10, 0x2aab, RZ ;  /* 0x00002aab0a0a7824 */ /* 0x000fe200078e02ff */
[----:B------:R-:W-:Y:S02]  /*0330*/  LEA.HI R3, R8, R3, RZ, 0x1b ;  /* 0x0000000308037211 */ /* 0x000fe400078fd8ff */
[----:B------:R-:W-:-:S02]  /*0340*/  LOP3.LUT R8, R6, 0xffff, RZ, 0xc0, !PT ;  /* 0x0000ffff06087812 */ /* 0x000fc400078ec0ff */
[----:B------:R-:W-:Y:S02]  /*0350*/  SHF.R.S32.HI R7, RZ, 0x10, R7 ;  /* 0x00000010ff077819 */ /* 0x000fe40000011407 */
[----:B------:R-:W-:Y:S02]  /*0360*/  SHF.R.S32.HI R6, RZ, 0x10, R10 ;  /* 0x00000010ff067819 */ /* 0x000fe4000001140a */
[----:B------:R-:W-:Y:S02]  /*0370*/  PRMT R10, R3, 0x9910, RZ ;  /* 0x00009910030a7816 */ /* 0x000fe400000000ff */
[----:B------:R-:W-:Y:S02]  /*0380*/  SHF.R.U32.HI R3, RZ, 0xf, R8 ;  /* 0x0000000fff037819 */ /* 0x000fe40000011608 */
[----:B------:R-:W-:Y:S02]  /*0390*/  LOP3.LUT R12, R7, 0xffff, RZ, 0xc0, !PT ;  /* 0x0000ffff070c7812 */ /* 0x000fe400078ec0ff */
[----:B------:R-:W-:-:S02]  /*03a0*/  LOP3.LUT R11, R6, 0xffff, RZ, 0xc0, !PT ;  /* 0x0000ffff060b7812 */ /* 0x000fc400078ec0ff */
[----:B------:R-:W-:Y:S01]  /*03b0*/  LEA.HI R6, R8, R3, RZ, 0x1b ;  /* 0x0000000308067211 */ /* 0x000fe200078fd8ff */
[----:B------:R-:W-:Y:S01]  /*03c0*/  IMAD R3, R10, 0xc0, RZ ;  /* 0x000000c00a037824 */ /* 0x000fe200078e02ff */
[----:B------:R-:W-:Y:S02]  /*03d0*/  SHF.R.U32.HI R7, RZ, 0xf, R12 ;  /* 0x0000000fff077819 */ /* 0x000fe4000001160c */
[----:B------:R-:W-:Y:S01]  /*03e0*/  SHF.R.U32.HI R8, RZ, 0xf, R11 ;  /* 0x0000000fff087819 */ /* 0x000fe2000001160b */
[----:B------:R-:W-:Y:S01]  /*03f0*/  IMAD.MOV R3, RZ, RZ, -R3 ;  /* 0x000000ffff037224 */ /* 0x000fe200078e0a03 */
[----:B------:R-:W-:Y:S02]  /*0400*/  LEA.HI R7, R12, R7, RZ, 0x1b ;  /* 0x000000070c077211 */ /* 0x000fe400078fd8ff */
[----:B------:R-:W-:Y:S02]  /*0410*/  LEA.HI R8, R11, R8, RZ, 0x1b ;  /* 0x000000080b087211 */ /* 0x000fe400078fd8ff */
[----:B------:R-:W-:-:S02]  /*0420*/  PRMT R6, R6, 0x9910, RZ ;  /* 0x0000991006067816 */ /* 0x000fc400000000ff */
[----:B------:R-:W-:Y:S02]  /*0430*/  PRMT R10, R7, 0x9910, RZ ;  /* 0x00009910070a7816 */ /* 0x000fe400000000ff */
[----:B------:R-:W-:Y:S02]  /*0440*/  PRMT R3, R3, 0x7710, RZ ;  /* 0x0000771003037816 */ /* 0x000fe400000000ff */
[----:B------:R-:W-:Y:S02]  /*0450*/  MOV R7, R6 ;  /* 0x0000000600077202 */ /* 0x000fe40000000f00 */
[----:B------:R-:W-:Y:S01]  /*0460*/  PRMT R11, R8, 0x9910, RZ ;  /* 0x00009910080b7816 */ /* 0x000fe200000000ff */
[----:B------:R-:W-:Y:S02]  /*0470*/  IMAD.IADD R6, R2, 0x1, R3 ;  /* 0x0000000102067824 */ /* 0x000fe400078e0203 */
[----:B------:R-:W-:Y:S01]  /*0480*/  IMAD R8, R10, 0xc0, RZ ;  /* 0x000000c00a087824 */ /* 0x000fe200078e02ff */
[----:B------:R-:W1:Y:S01]  /*0490*/  LDC.64 R2, c[0x0][0x218] ;  /* 0x00008600ff027b82 */ /* 0x000e620000000a00 */
[----:B------:R-:W-:Y:S01]  /*04a0*/  IMAD R7, R7, 0xc0, RZ ;  /* 0x000000c007077824 */ /* 0x000fe200078e02ff */
[----:B------:R-:W-:-:S02]  /*04b0*/  PRMT R19, R6, 0x9910, RZ ;  /* 0x0000991006137816 */ /* 0x000fc400000000ff */
[----:B------:R-:W-:Y:S02]  /*04c0*/  IADD3 R8, RZ, -R8, RZ ;  /* 0x80000008ff087210 */ /* 0x000fe40007ffe0ff */
[----:B------:R-:W-:Y:S01]  /*04d0*/  MOV R10, R11 ;  /* 0x0000000b000a7202 */ /* 0x000fe20000000f00 */
[----:B------:R-:W-:Y:S01]  /*04e0*/  IMAD.MOV R11, RZ, RZ, -R7 ;  /* 0x000000ffff0b7224 */ /* 0x000fe200078e0a07 */
[----:B------:R-:W-:Y:S01]  /*04f0*/  PRMT R6, R8, 0x7710, RZ ;  /* 0x0000771008067816 */ /* 0x000fe200000000ff */
[----:B--2---:R-:W-:-:S03]  /*0500*/  IMAD.WIDE R8, R19, 0x4, R52 ;  /* 0x0000000413087825 */ /* 0x004fc600078e0234 */
[----:B------:R-:W-:Y:S01]  /*0510*/  PRMT R11, R11, 0x7710, RZ ;  /* 0x000077100b0b7816 */ /* 0x000fe200000000ff */
[----:B------:R-:W-:Y:S01]  /*0520*/  IMAD R7, R10, 0xc0, RZ ;  /* 0x000000c00a077824 */ /* 0x000fe200078e02ff */
[----:B------:R-:W2:Y:S01]  /*0530*/  @!P0 LDG.E.EL R36, desc[UR6][R8.64] ;  /* 0x0000000608248981 */ /* 0x000ea2000c2e1900 */
[----:B------:R-:W-:Y:S02]  /*0540*/  IADD3 R6, R5, R6, RZ ;  /* 0x0000000605067210 */ /* 0x000fe40007ffe0ff */
[----:B------:R-:W-:Y:S01]  /*0550*/  IMAD.MOV R5, RZ, RZ, -R7 ;  /* 0x000000ffff057224 */ /* 0x000fe200078e0a07 */
[----:B------:R3:W2:Y:S01]  /*0560*/  @!P0 LDG.E.EL R49, desc[UR6][R8.64] ;  /* 0x0000000608318981 */ /* 0x0006a2000c2e1900 */
[----:B------:R-:W-:-:S03]  /*0570*/  IMAD.IADD R4, R4, 0x1, R11 ;  /* 0x0000000104047824 */ /* 0x000fc600078e020b */
[----:B------:R-:W-:Y:S02]  /*0580*/  PRMT R5, R5, 0x7710, RZ ;  /* 0x0000771005057816 */ /* 0x000fe400000000ff */
[----:B------:R-:W-:Y:S02]  /*0590*/  PRMT R7, R4, 0x9910, RZ ;  /* 0x0000991004077816 */ /* 0x000fe400000000ff */
[----:B------:R-:W-:Y:S01]  /*05a0*/  IADD3 R0, R0, R5, RZ ;  /* 0x0000000500007210 */ /* 0x000fe20007ffe0ff */
[--C-:B-1----:R-:W-:Y:S01]  /*05b0*/  IMAD.WIDE R4, R19, 0x4, R2.reuse ;  /* 0x0000000413047825 */ /* 0x102fe200078e0202 */
[----:B------:R-:W-:Y:S02]  /*05c0*/  PRMT R29, R6, 0x9910, RZ ;  /* 0x00009910061d7816 */ /* 0x000fe400000000ff */
[----:B------:R-:W-:Y:S01]  /*05d0*/  PRMT R39, R0, 0x9910, RZ ;  /* 0x0000991000277816 */ /* 0x000fe200000000ff */
[C---:B------:R-:W-:Y:S01]  /*05e0*/  IMAD.WIDE R10, R7.reuse, 0x4, R2 ;  /* 0x00000004070a7825 */ /* 0x040fe200078e0202 */
[----:B------:R-:W2:Y:S03]  /*05f0*/  @!P0 LDG.E.EL R25, desc[UR6][R4.64] ;  /* 0x0000000604198981 */ /* 0x000ea6000c2e1900 */
[----:B---3--:R-:W-:Y:S01]  /*0600*/  IMAD.WIDE R8, R7, 0x4, R52 ;  /* 0x0000000407087825 */ /* 0x008fe200078e0234 */
[----:B------:R1:W3:Y:S03]  /*0610*/  @!P0 LDG.E.EL R22, desc[UR6][R4.64] ;  /* 0x0000000604168981 */ /* 0x0002e6000c2e1900 */
[--C-:B------:R-:W-:Y:S01]  /*0620*/  IMAD.WIDE R12, R29, 0x4, R2.reuse ;  /* 0x000000041d0c7825 */ /* 0x100fe200078e0202 */
[----:B------:R-:W3:Y:S03]  /*0630*/  @!P0 LDG.E.EL R31, desc[UR6][R10.64] ;  /* 0x000000060a1f8981 */ /* 0x000ee6000c2e1900 */
[----:B------:R-:W-:Y:S01]  /*0640*/  IMAD.WIDE R32, R39, 0x4, R2 ;  /* 0x0000000427207825 */ /* 0x000fe200078e0202 */
[----:B------:R5:W3:Y:S01]  /*0650*/  @!P0 LDG.E.EL R30, desc[UR6][R10.64] ;  /* 0x000000060a1e8981 */ /* 0x000ae2000c2e1900 */
[----:B-1----:R-:W-:-:S02]  /*0660*/  CS2R R4, SRZ ;  /* 0x0000000000047805 */ /* 0x002fc4000001ff00 */
[----:B----4-:R-:W-:Y:S01]  /*0670*/  IMAD.WIDE R2, R19, 0x4, R16 ;  /* 0x0000000413027825 */ /* 0x010fe200078e0210 */
[----:B------:R-:W4:Y:S04]  /*0680*/  @!P0 LDG.E.EL R48, desc[UR6][R8.64] ;  /* 0x0000000608308981 */ /* 0x000f28000c2e1900 */
[----:B------:R-:W3:Y:S01]  /*0690*/  @!P0 LDG.E.EL R4, desc[UR6][R2.64] ;  /* 0x0000000602048981 */ /* 0x000ee2000c2e1900 */
[----:B0----5:R-:W-:-:S03]  /*06a0*/  CS2R R10, SRZ ;  /* 0x00000000000a7805 */ /* 0x021fc6000001ff00 */
[----:B------:R-:W5:Y:S04]  /*06b0*/  @!P0 LDG.E.EL R40, desc[UR6][R8.64] ;  /* 0x0000000608288981 */ /* 0x000f68000c2e1900 */
[----:B------:R0:W3:Y:S02]  /*06c0*/  @!P0 LDG.E.EL R11, desc[UR6][R2.64] ;  /* 0x00000006020b8981 */ /* 0x0000e4000c2e1900 */
[----:B0-----:R-:W-:-:S05]  /*06d0*/  IMAD.WIDE R2, R29, 0x4, R52 ;  /* 0x000000041d027825 */ /* 0x001fca00078e0234 */
[----:B------:R-:W3:Y:S01]  /*06e0*/  @!P1 LDG.E.EL R41, desc[UR6][R2.64] ;  /* 0x0000000602299981 */ /* 0x000ee2000c2e1900 */
[----:B------:R-:W-:Y:S02]  /*06f0*/  CS2R R44, SRZ ;  /* 0x00000000002c7805 */ /* 0x000fe4000001ff00 */
[----:B------:R-:W-:Y:S01]  /*0700*/  CS2R R14, SRZ ;  /* 0x00000000000e7805 */ /* 0x000fe2000001ff00 */
[----:B------:R-:W-:Y:S01]  /*0710*/  HFMA2.MMA R42, -RZ, RZ, 0, 0 ;  /* 0x00000000ff2a7435 */ /* 0x000fe200000001ff */
[--C-:B------:R-:W-:Y:S01]  /*0720*/  IMAD.WIDE R46, R7, 0x4, R16.reuse ;  /* 0x00000004072e7825 */ /* 0x100fe200078e0210 */
[----:B------:R-:W-:Y:S01]  /*0730*/  CS2R R34, SRZ ;  /* 0x0000000000227805 */ /* 0x000fe2000001ff00 */
[----:B------:R-:W3:Y:S02]  /*0740*/  @!P1 LDG.E.EL R45, desc[UR6][R12.64] ;  /* 0x000000060c2d9981 */ /* 0x000ee4000c2e1900 */
[----:B------:R-:W-:Y:S02]  /*0750*/  IMAD.MOV.U32 R28, RZ, RZ, RZ ;  /* 0x000000ffff1c7224 */ /* 0x000fe400078e00ff */
[----:B------:R0:W3:Y:S04]  /*0760*/  @!P1 LDG.E.EL R44, desc[UR6][R12.64] ;  /* 0x000000060c2c9981 */ /* 0x0000e8000c2e1900 */
[----:B------:R-:W3:Y:S04]  /*0770*/  @!P1 LDG.E.EL R15, desc[UR6][R32.64] ;  /* 0x00000006200f9981 */ /* 0x000ee8000c2e1900 */
[----:B------:R1:W3:Y:S01]  /*0780*/  @!P1 LDG.E.EL R14, desc[UR6][R32.64] ;  /* 0x00000006200e9981 */ /* 0x0002e2000c2e1900 */
[----:B0-----:R-:W-:Y:S01]  /*0790*/  IMAD.WIDE R12, R29, 0x4, R16 ;  /* 0x000000041d0c7825 */ /* 0x001fe200078e0210 */
[----:B------:R-:W-:-:S02]  /*07a0*/  MOV R8, RZ ;  /* 0x000000ff00087202 */ /* 0x000fc40000000f00 */
[----:B------:R-:W3:Y:S01]  /*07b0*/  @!P1 LDG.E.EL R42, desc[UR6][R2.64] ;  /* 0x00000006022a9981 */ /* 0x000ee2000c2e1900 */
[----:B------:R-:W-:-:S03]  /*07c0*/  IMAD.WIDE R16, R39, 0x4, R16 ;  /* 0x0000000427107825 */ /* 0x000fc600078e0210 */
[----:B------:R-:W3:Y:S01]  /*07d0*/  @!P1 LDG.E.EL R35, desc[UR6][R12.64] ;  /* 0x000000060c239981 */ /* 0x000ee2000c2e1900 */
[----:B-1----:R-:W-:Y:S01]  /*07e0*/  CS2R R32, SRZ ;  /* 0x0000000000207805 */ /* 0x002fe2000001ff00 */
[----:B------:R-:W-:Y:S02]  /*07f0*/  IMAD.MOV.U32 R9, RZ, RZ, RZ ;  /* 0x000000ffff097224 */ /* 0x000fe400078e00ff */
[----:B------:R-:W3:Y:S04]  /*0800*/  @!P1 LDG.E.EL R28, desc[UR6][R16.64] ;  /* 0x00000006101c9981 */ /* 0x000ee8000c2e1900 */
[----:B------:R0:W3:Y:S04]  /*0810*/  @!P1 LDG.E.EL R33, desc[UR6][R16.64] ;  /* 0x0000000610219981 */ /* 0x0000e8000c2e1900 */
[----:B------:R1:W3:Y:S01]  /*0820*/  @!P1 LDG.E.EL R32, desc[UR6][R12.64] ;  /* 0x000000060c209981 */ /* 0x0002e2000c2e1900 */
[----:B------:R-:W-:Y:S01]  /*0830*/  CS2R R20, SRZ ;  /* 0x0000000000147805 */ /* 0x000fe2000001ff00 */
[----:B------:R-:W-:-:S02]  /*0840*/  IMAD.WIDE R52, R39, 0x4, R52 ;  /* 0x0000000427347825 */ /* 0x000fc400078e0234 */
[----:B------:R-:W3:Y:S02]  /*0850*/  @!P0 LDG.E.EL R23, desc[UR6][R46.64] ;  /* 0x000000062e178981 */ /* 0x000ee4000c2e1900 */
[--C-:B0-----:R-:W-:Y:S02]  /*0860*/  IMAD.WIDE R16, R19, 0x4, R50.reuse ;  /* 0x0000000413107825 */ /* 0x101fe400078e0232 */
[----:B------:R-:W3:Y:S01]  /*0870*/  @!P0 LDG.E.EL R20, desc[UR6][R46.64] ;  /* 0x000000062e148981 */ /* 0x000ee2000c2e1900 */
[----:B-1----:R-:W0:Y:S03]  /*0880*/  LDC.64 R12, c[0x0][0x238] ;  /* 0x00008e00ff0c7b82 */ /* 0x002e260000000a00 */
[----:B------:R-:W3:Y:S04]  /*0890*/  @!P0 LDG.E.EL R9, desc[UR6][R16.64] ;  /* 0x0000000610098981 */ /* 0x000ee8000c2e1900 */
[----:B------:R1:W3:Y:S02]  /*08a0*/  @!P0 LDG.E.EL R8, desc[UR6][R16.64] ;  /* 0x0000000610088981 */ /* 0x0002e4000c2e1900 */
[----:B-1----:R-:W1:Y:S01]  /*08b0*/  LDC.64 R16, c[0x0][0x210] ;  /* 0x00008400ff107b82 */ /* 0x002e620000000a00 */
[----:B------:R-:W-:-:S05]  /*08c0*/  IMAD.WIDE R2, R7, 0x4, R50 ;  /* 0x0000000407027825 */ /* 0x000fca00078e0232 */
[----:B------:R-:W3:Y:S01]  /*08d0*/  @!P0 LDG.E.EL R21, desc[UR6][R2.64] ;  /* 0x0000000602158981 */ /* 0x000ee2000c2e1900 */
[----:B0-----:R-:W-:-:S03]  /*08e0*/  IMAD.WIDE R18, R19, 0x4, R12 ;  /* 0x0000000413127825 */ /* 0x001fc600078e020c */
[----:B------:R0:W3:Y:S02]  /*08f0*/  @!P0 LDG.E.EL R10, desc[UR6][R2.64] ;  /* 0x00000006020a8981 */ /* 0x0000e4000c2e1900 */
[----:B0-----:R-:W-:Y:S01]  /*0900*/  CS2R R2, SRZ ;  /* 0x0000000000027805 */ /* 0x001fe2000001ff00 */
[----:B-1----:R-:W-:Y:S01]  /*0910*/  IMAD.WIDE R26, R27, 0x4, R16 ;  /* 0x000000041b1a7825 */ /* 0x002fe200078e0210 */
[----:B------:R-:W-:-:S04]  /*0920*/  CS2R R16, SRZ ;  /* 0x0000000000107805 */ /* 0x000fc8000001ff00 */
[----:B------:R-:W3:Y:S04]  /*0930*/  @!P0 LDG.E.EL R2, desc[UR6][R18.64] ;  /* 0x0000000612028981 */ /* 0x000ee8000c2e1900 */
[----:B------:R0:W3:Y:S02]  /*0940*/  @!P0 LDG.E.EL R3, desc[UR6][R18.64] ;  /* 0x0000000612038981 */ /* 0x0000e4000c2e1900 */
[----:B0-----:R-:W-:-:S06]  /*0950*/  CS2R R18, SRZ ;  /* 0x0000000000127805 */ /* 0x001fcc000001ff00 */
[----:B------:R-:W3:Y:S01]  /*0960*/  @!P1 LDG.E.128 R16, desc[UR6][R26.64+0x800] ;  /* 0x000800061a109981 */ /* 0x000ee2000c1e1d00 */
[----:B------:R-:W-:Y:S01]  /*0970*/  CS2R R46, SRZ ;  /* 0x00000000002e7805 */ /* 0x000fe2000001ff00 */
[----:B------:R-:W-:-:S05]  /*0980*/  HFMA2.MMA R0, -RZ, RZ, 0, 0 ;  /* 0x00000000ff007435 */ /* 0x000fca00000001ff */
[----:B------:R-:W3:Y:S04]  /*0990*/  @!P1 LDG.E.EL R46, desc[UR6][R52.64] ;  /* 0x00000006342e9981 */ /* 0x000ee8000c2e1900 */
[----:B------:R0:W3:Y:S02]  /*09a0*/  @!P1 LDG.E.EL R47, desc[UR6][R52.64] ;  /* 0x00000006342f9981 */ /* 0x0000e4000c2e1900 */
[----:B0-----:R-:W-:-:S05]  /*09b0*/  IMAD.WIDE R52, R29, 0x4, R50 ;  /* 0x000000041d347825 */ /* 0x001fca00078e0232 */
[----:B------:R-:W3:Y:S04]  /*09c0*/  @!P1 LDG.E.EL R34, desc[UR6][R52.64] ;  /* 0x0000000634229981 */ /* 0x000ee8000c2e1900 */
[----:B------:R0:W3:Y:S02]  /*09d0*/  @!P1 LDG.E.EL R24, desc[UR6][R52.64] ;  /* 0x0000000634189981 */ /* 0x0000e4000c2e1900 */
[----:B0-----:R-:W-:-:S04]  /*09e0*/  IMAD.WIDE R52, R7, 0x4, R12 ;  /* 0x0000000407347825 */ /* 0x001fc800078e020c */
[----:B------:R-:W-:Y:S01]  /*09f0*/  IMAD.MOV.U32 R7, RZ, RZ, RZ ;  /* 0x000000ffff077224 */ /* 0x000fe200078e00ff */
[----:B------:R-:W3:Y:S05]  /*0a00*/  @!P0 LDG.E.EL R0, desc[UR6][R52.64] ;  /* 0x0000000634008981 */ /* 0x000eea000c2e1900 */
[----:B------:R-:W3:Y:S01]  /*0a10*/  @!P0 LDG.E.EL R7, desc[UR6][R52.64] ;  /* 0x0000000634078981 */ /* 0x000ee2000c2e1900 */
[----:B------:R-:W-:Y:S02]  /*0a20*/  IMAD.MOV.U32 R6, RZ, RZ, RZ ;  /* 0x000000ffff067224 */ /* 0x000fe400078e00ff */
[----:B------:R-:W-:-:S05]  /*0a30*/  IMAD.WIDE R50, R39, 0x4, R50 ;  /* 0x0000000427327825 */ /* 0x000fca00078e0232 */
[----:B------:R-:W3:Y:S04]  /*0a40*/  @!P1 LDG.E.EL R6, desc[UR6][R50.64] ;  /* 0x0000000632069981 */ /* 0x000ee8000c2e1900 */
[----:B------:R0:W3:Y:S02]  /*0a50*/  @!P1 LDG.E.EL R5, desc[UR6][R50.64] ;  /* 0x0000000632059981 */ /* 0x0000e4000c2e1900 */
[----:B0-----:R-:W-:Y:S01]  /*0a60*/  IMAD.WIDE R50, R29, 0x4, R12 ;  /* 0x000000041d327825 */ /* 0x001fe200078e020c */
[----:B------:R-:W-:-:S03]  /*0a70*/  MOV R29, RZ ;  /* 0x000000ff001d7202 */ /* 0x000fc60000000f00 */
[----:B------:R-:W-:Y:S01]  /*0a80*/  IMAD.WIDE R12, R39, 0x4, R12 ;  /* 0x00000004270c7825 */ /* 0x000fe200078e020c */
[----:B------:R-:W3:Y:S03]  /*0a90*/  @!P1 LDG.E.EL R37, desc[UR6][R50.64] ;  /* 0x0000000632259981 */ /* 0x000ee6000c2e1900 */
[----:B------:R-:W-:Y:S01]  /*0aa0*/  IMAD.MOV.U32 R39, RZ, RZ, RZ ;  /* 0x000000ffff277224 */ /* 0x000fe200078e00ff */
[----:B------:R0:W3:Y:S05]  /*0ab0*/  @!P1 LDG.E.EL R29, desc[UR6][R50.64] ;  /* 0x00000006321d9981 */ /* 0x0000ea000c2e1900 */
[----:B------:R-:W3:Y:S01]  /*0ac0*/  @!P1 LDG.E.EL R39, desc[UR6][R12.64] ;  /* 0x000000060c279981 */ /* 0x000ee2000c2e1900 */
[----:B--2---:R-:W-:-:S06]  /*0ad0*/  FADD R52, R36, 9.9999997473787516356e-06 ;  /* 0x3727c5ac24347421 */ /* 0x004fcc0000000000 */
[----:B------:R-:W1:Y:S02]  /*0ae0*/  MUFU.SQRT R52, R52 ;  /* 0x0000003400347308 */ /* 0x000e640000002000 */
[C---:B-1----:R-:W-:Y:S02]  /*0af0*/  FSETP.GT.AND P2, PT, R52.reuse, 8.50705917302346158658e+37, PT ;  /* 0x7e8000003400780b */ /* 0x042fe40003f44000 */
[----:B------:R-:W-:Y:S01]  /*0b00*/  FSETP.GEU.AND P4, PT, R52, 1.175494350822287508e-38, PT ;  /* 0x008000003400780b */ /* 0x000fe20003f8e000 */
[----:B------:R-:W-:Y:S01]  /*0b10*/  FADD R49, R49, 9.9999997473787516356e-06 ;  /* 0x3727c5ac31317421 */ /* 0x000fe20000000000 */
[----:B------:R-:W-:-:S09]  /*0b20*/  HFMA2.MMA R36, -RZ, RZ, 0, 0 ;  /* 0x00000000ff247435 */ /* 0x000fd200000001ff */
[----:B------:R-:W-:Y:S01]  /*0b30*/  @P2 FMUL R52, R52, 0.25 ;  /* 0x3e80000034342820 */ /* 0x000fe20000400000 */
[----:B------:R-:W1:Y:S01]  /*0b40*/  MUFU.SQRT R49, R49 ;  /* 0x0000003100317308 */ /* 0x000e620000002000 */
[----:B0-----:R-:W-:Y:S01]  /*0b50*/  IMAD.MOV.U32 R50, RZ, RZ, 0x3e800000 ;  /* 0x3e800000ff327424 */ /* 0x001fe200078e00ff */
[----:B------:R0:W2:Y:S01]  /*0b60*/  @!P1 LDG.E.EL R36, desc[UR6][R12.64] ;  /* 0x000000060c249981 */ /* 0x0000a2000c2e1900 */
[----:B------:R-:W-:-:S06]  /*0b70*/  @!P4 FMUL R52, R52, 16777216 ;  /* 0x4b8000003434c820 */ /* 0x000fcc0000400000 */
[----:B------:R-:W1:Y:S01]  /*0b80*/  MUFU.RCP R52, R52 ;  /* 0x0000003400347308 */ /* 0x000e620000001000 */
[----:B----4-:R-:W-:Y:S01]  /*0b90*/  FADD R48, R48, 9.9999997473787516356e-06 ;  /* 0x3727c5ac30307421 */ /* 0x010fe20000000000 */
[----:B0-----:R-:W-:Y:S01]  /*0ba0*/  FSEL R13, R50, 1, P2 ;  /* 0x3f800000320d7808 */ /* 0x001fe20001000000 */
[----:B-----5:R-:W-:Y:S01]  /*0bb0*/  FADD R12, R40, 9.9999997473787516356e-06 ;  /* 0x3727c5ac280c7421 */ /* 0x020fe20000000000 */
[----:B-1----:R-:W-:-:S03]  /*0bc0*/  FSETP.GT.AND P3, PT, R49, 8.50705917302346158658e+37, PT ;  /* 0x7e8000003100780b */ /* 0x002fc60003f64000 */
[----:B------:R-:W-:Y:S01]  /*0bd0*/  @!P4 FMUL R13, R13, 16777216 ;  /* 0x4b8000000d0dc820 */ /* 0x000fe20000400000 */
[----:B------:R-:W0:Y:S03]  /*0be0*/  MUFU.SQRT R48, R48 ;  /* 0x0000003000307308 */ /* 0x000e260000002000 */
[----:B------:R-:W-:Y:S01]  /*0bf0*/  FMUL R40, R52, R13 ;  /* 0x0000000d34287220 */ /* 0x000fe20000400000 */
[----:B---3--:R-:W-:-:S04]  /*0c00*/  FADD R13, R41, 9.9999997473787516356e-06 ;  /* 0x3727c5ac290d7421 */ /* 0x008fc80000000000 */
[----:B------:R-:W1:Y:S01]  /*0c10*/  MUFU.SQRT R12, R12 ;  /* 0x0000000c000c7308 */ /* 0x000e620000002000 */
[C---:B------:R-:W-:Y:S01]  /*0c20*/  FSETP.GEU.AND P5, PT, R49.reuse, 1.175494350822287508e-38, PT ;  /* 0x008000003100780b */ /* 0x040fe20003fae000 */
[----:B------:R-:W-:Y:S01]  /*0c30*/  @P3 FMUL R49, R49, 0.25 ;  /* 0x3e80000031313820 */ /* 0x000fe20000400000 */
[----:B------:R-:W-:-:S05]  /*0c40*/  FSEL R52, R50, 1, P3 ;  /* 0x3f80000032347808 */ /* 0x000fca0001800000 */
[----:B------:R-:W3:Y:S01]  /*0c50*/  MUFU.SQRT R13, R13 ;  /* 0x0000000d000d7308 */ /* 0x000ee20000002000 */
[----:B0-----:R-:W-:Y:S02]  /*0c60*/  FSETP.GT.AND P3, PT, R48, 8.50705917302346158658e+37, PT ;  /* 0x7e8000003000780b */ /* 0x001fe40003f64000 */
[----:B------:R-:W-:-:S03]  /*0c70*/  LOP3.LUT R38, R43, 0x7f, R38, 0xf8, !PT ;  /* 0x0000007f2b267812 */ /* 0x000fc600078ef826 */
[----:B------:R-:W-:Y:S01]  /*0c80*/  @!P5 FMUL R49, R49, 16777216 ;  /* 0x4b8000003131d820 */ /* 0x000fe20000400000 */
[----:B------:R-:W-:Y:S01]  /*0c90*/  @!P5 FMUL R52, R52, 16777216 ;  /* 0x4b8000003434d820 */ /* 0x000fe20000400000 */
[----:B-1----:R-:W-:Y:S02]  /*0ca0*/  FSETP.GT.AND P5, PT, R12, 8.50705917302346158658e+37, PT ;  /* 0x7e8000000c00780b */ /* 0x002fe40003fa4000 */
[----:B------:R-:W-:Y:S02]  /*0cb0*/  FSETP.GEU.AND P6, PT, R48, 1.175494350822287508e-38, PT ;  /* 0x008000003000780b */ /* 0x000fe40003fce000 */
[----:B---3--:R-:W-:Y:S01]  /*0cc0*/  FSETP.GT.AND P4, PT, R13, 8.50705917302346158658e+37, PT ;  /* 0x7e8000000d00780b */ /* 0x008fe20003f84000 */
[----:B------:R-:W-:Y:S01]  /*0cd0*/  FADD R43, R42, 9.9999997473787516356e-06 ;  /* 0x3727c5ac2a2b7421 */ /* 0x000fe20000000000 */
[----:B------:R-:W-:Y:S01]  /*0ce0*/  @P3 FMUL R48, R48, 0.25 ;  /* 0x3e80000030303820 */ /* 0x000fe20000400000 */
[----:B------:R-:W-:Y:S02]  /*0cf0*/  FSEL R42, R50, 1, P3 ;  /* 0x3f800000322a7808 */ /* 0x000fe40001800000 */
[----:B------:R-:W-:-:S02]  /*0d00*/  FSETP.GEU.AND P2, PT, R12, 1.175494350822287508e-38, PT ;  /* 0x008000000c00780b */ /* 0x000fc40003f4e000 */
[----:B------:R-:W-:Y:S02]  /*0d10*/  FSETP.GEU.AND P3, PT, R13, 1.175494350822287508e-38, PT ;  /* 0x008000000d00780b */ /* 0x000fe40003f6e000 */
[----:B------:R-:W-:-:S04]  /*0d20*/  @P5 FMUL R12, R12, 0.25 ;  /* 0x3e8000000c0c5820 */ /* 0x000fc80000400000 */
[----:B------:R-:W-:-:S05]  /*0d30*/  @P4 FMUL R13, R13, 0.25 ;  /* 0x3e8000000d0d4820 */ /* 0x000fca0000400000 */
[----:B------:R-:W-:Y:S02]  /*0d40*/  @!P2 FMUL R12, R12, 16777216 ;  /* 0x4b8000000c0ca820 */ /* 0x000fe40000400000 */
[----:B------:R-:W-:Y:S01]  /*0d50*/  @!P3 FMUL R13, R13, 16777216 ;  /* 0x4b8000000d0db820 */ /* 0x000fe20000400000 */
[----:B------:R-:W-:-:S03]  /*0d60*/  @!P6 FMUL R48, R48, 16777216 ;  /* 0x4b8000003030e820 */ /* 0x000fc60000400000 */
[----:B------:R-:W0:Y:S08]  /*0d70*/  MUFU.RCP R12, R12 ;  /* 0x0000000c000c7308 */ /* 0x000e300000001000 */
[----:B------:R-:W1:Y:S08]  /*0d80*/  MUFU.RCP R13, R13 ;  /* 0x0000000d000d7308 */ /* 0x000e700000001000 */
[----:B------:R3:W4:Y:S08]  /*0d90*/  MUFU.SQRT R51, R43 ;  /* 0x0000002b00337308 */ /* 0x0007300000002000 */
[----:B------:R5:W-:Y:S01]  /*0da0*/  MUFU.RCP R53, R48 ;  /* 0x0000003000357308 */ /* 0x000be20000001000 */
[----:B---3--:R-:W-:-:S02]  /*0db0*/  FSEL R43, R50, 1, P5 ;  /* 0x3f800000322b7808 */ /* 0x008fc40002800000 */
[----:B-----5:R-:W-:-:S03]  /*0dc0*/  FSEL R48, R50, 1, P4 ;  /* 0x3f80000032307808 */ /* 0x020fc60002000000 */
[----:B------:R-:W-:Y:S02]  /*0dd0*/  @!P2 FMUL R43, R43, 16777216 ;  /* 0x4b8000002b2ba820 */ /* 0x000fe40000400000 */
[----:B------:R-:W-:Y:S02]  /*0de0*/  @!P3 FMUL R48, R48, 16777216 ;  /* 0x4b8000003030b820 */ /* 0x000fe40000400000 */
[----:B0-----:R-:W-:Y:S02]  /*0df0*/  FMUL R43, R12, R43 ;  /* 0x0000002b0c2b7220 */ /* 0x001fe40000400000 */
[----:B-1----:R-:W-:Y:S01]  /*0e00*/  FMUL R48, R13, R48 ;  /* 0x000000300d307220 */ /* 0x002fe20000400000 */
[----:B------:R-:W-:Y:S01]  /*0e10*/  CS2R R12, SRZ ;  /* 0x00000000000c7805 */ /* 0x000fe2000001ff00 */
[----:B------:R-:W-:Y:S01]  /*0e20*/  FADD R19, R14, R19 ;  /* 0x000000130e137221 */ /* 0x000fe20000000000 */
[----:B------:R-:W-:Y:S01]  /*0e30*/  FADD R18, R15, R18 ;  /* 0x000000120f127221 */ /* 0x000fe20000000000 */
[----:B------:R-:W-:-:S06]  /*0e40*/  CS2R R14, SRZ ;  /* 0x00000000000e7805 */ /* 0x000fcc000001ff00 */
[----:B------:R-:W3:Y:S01]  /*0e50*/  @!P0 LDG.E.128 R12, desc[UR6][R26.64] ;  /* 0x000000061a0c8981 */ /* 0x000ee2000c1e1d00 */
[----:B------:R-:W-:Y:S01]  /*0e60*/  @!P6 FMUL R42, R42, 16777216 ;  /* 0x4b8000002a2ae820 */ /* 0x000fe20000400000 */
[C---:B----4-:R-:W-:Y:S01]  /*0e70*/  FSETP.GT.AND P6, PT, R51.reuse, 8.50705917302346158658e+37, PT ;  /* 0x7e8000003300780b */ /* 0x050fe20003fc4000 */
[----:B------:R-:W0:Y:S01]  /*0e80*/  MUFU.RCP R49, R49 ;  /* 0x0000003100317308 */ /* 0x000e220000001000 */
[----:B------:R-:W-:-:S11]  /*0e90*/  FSETP.GEU.AND P5, PT, R51, 1.175494350822287508e-38, PT ;  /* 0x008000003300780b */ /* 0x000fd60003fae000 */
[----:B------:R-:W-:-:S04]  /*0ea0*/  @P6 FMUL R51, R51, 0.25 ;  /* 0x3e80000033336820 */ /* 0x000fc80000400000 */
[----:B------:R-:W-:Y:S01]  /*0eb0*/  @!P5 FMUL R51, R51, 16777216 ;  /* 0x4b8000003333d820 */ /* 0x000fe20000400000 */
[----:B0-----:R-:W-:-:S03]  /*0ec0*/  FMUL R41, R49, R52 ;  /* 0x0000003431297220 */ /* 0x001fc60000400000 */
[----:B------:R0:W-:Y:S01]  /*0ed0*/  MUFU.RCP R49, R51 ;  /* 0x0000003300317308 */ /* 0x0001e20000001000 */
[----:B------:R-:W-:Y:S01]  /*0ee0*/  FMUL R42, R53, R42 ;  /* 0x0000002a352a7220 */ /* 0x000fe20000400000 */
[----:B0-----:R-:W-:-:S06]  /*0ef0*/  FADD R51, R47, 9.9999997473787516356e-06 ;  /* 0x3727c5ac2f337421 */ /* 0x001fcc0000000000 */
[----:B------:R-:W0:Y:S01]  /*0f00*/  MUFU.SQRT R53, R51 ;  /* 0x0000003300357308 */ /* 0x000e220000002000 */
[----:B------:R-:W-:-:S05]  /*0f10*/  FSEL R52, R50, 1, P6 ;  /* 0x3f80000032347808 */ /* 0x000fca0003000000 */
[----:B------:R-:W-:Y:S01]  /*0f20*/  @!P5 FMUL R52, R52, 16777216 ;  /* 0x4b8000003434d820 */ /* 0x000fe20000400000 */
[C---:B0-----:R-:W-:Y:S02]  /*0f30*/  FSETP.GT.AND P3, PT, R53.reuse, 8.50705917302346158658e+37, PT ;  /* 0x7e8000003500780b */ /* 0x041fe40003f64000 */
[----:B------:R-:W-:Y:S01]  /*0f40*/  FSETP.GEU.AND P5, PT, R53, 1.175494350822287508e-38, PT ;  /* 0x008000003500780b */ /* 0x000fe20003fae000 */
[----:B------:R-:W-:Y:S01]  /*0f50*/  FADD R46, R46, 9.9999997473787516356e-06 ;  /* 0x3727c5ac2e2e7421 */ /* 0x000fe20000000000 */
[----:B------:R-:W-:Y:S01]  /*0f60*/  FADD R17, R44, R17 ;  /* 0x000000112c117221 */ /* 0x000fe20000000000 */
[----:B------:R-:W-:Y:S01]  /*0f70*/  FADD R16, R45, R16 ;  /* 0x000000102d107221 */ /* 0x000fe20000000000 */
[----:B------:R-:W-:-:S07]  /*0f80*/  FMUL R49, R49, R52 ;  /* 0x0000003431317220 */ /* 0x000fce0000400000 */
[----:B------:R-:W-:Y:S01]  /*0f90*/  @P3 FMUL R53, R53, 0.25 ;  /* 0x3e80000035353820 */ /* 0x000fe20000400000 */
[----:B------:R-:W0:Y:S03]  /*0fa0*/  MUFU.SQRT R52, R46 ;  /* 0x0000002e00347308 */ /* 0x000e260000002000 */
[----:B------:R-:W-:Y:S01]  /*0fb0*/  @!P5 FMUL R53, R53, 16777216 ;  /* 0x4b8000003535d820 */ /* 0x000fe20000400000 */
[----:B------:R1:W-:Y:S04]  /*0fc0*/  @!P1 STG.E.128 desc[UR6][R26.64+0x800], R16 ;  /* 0x000800101a009986 */ /* 0x0003e8000c101d06 */
[----:B------:R4:W5:Y:S02]  /*0fd0*/  MUFU.RCP R46, R53 ;  /* 0x00000035002e7308 */ /* 0x0009640000001000 */
[----:B----4-:R-:W-:-:S02]  /*0fe0*/  FADD R53, R19, -R28 ;  /* 0x8000001c13357221 */ /* 0x010fc40000000000 */
[----:B-1----:R-:W1:Y:S01]  /*0ff0*/  S2R R19, SR_TID.X ;  /* 0x0000000000137919 */ /* 0x002e620000002100 */
[----:B------:R-:W4:Y:S01]  /*1000*/  S2UR UR5, SR_CgaCtaId ;  /* 0x00000000000579c3 */ /* 0x000f220000008800 */
[C---:B0-----:R-:W-:Y:S02]  /*1010*/  FSETP.GT.AND P2, PT, R52.reuse, 8.50705917302346158658e+37, PT ;  /* 0x7e8000003400780b */ /* 0x041fe40003f44000 */
[----:B------:R-:W-:Y:S02]  /*1020*/  FSETP.GEU.AND P4, PT, R52, 1.175494350822287508e-38, PT ;  /* 0x008000003400780b */ /* 0x000fe40003f8e000 */
[C---:B------:R-:W-:Y:S01]  /*1030*/  FSEL R44, R50.reuse, 1, P2 ;  /* 0x3f800000322c7808 */ /* 0x040fe20001000000 */
[----:B------:R-:W-:Y:S01]  /*1040*/  UMOV UR4, 0x400 ;  /* 0x0000040000047882 */ /* 0x000fe20000000000 */
[----:B------:R-:W-:-:S07]  /*1050*/  FSEL R51, R50, 1, P3 ;  /* 0x3f80000032337808 */ /* 0x000fce0001800000 */
[----:B------:R-:W-:Y:S02]  /*1060*/  @P2 FMUL R52, R52, 0.25 ;  /* 0x3e80000034342820 */ /* 0x000fe40000400000 */
[----:B------:R-:W-:Y:S02]  /*1070*/  @!P4 FMUL R44, R44, 16777216 ;  /* 0x4b8000002c2cc820 */ /* 0x000fe40000400000 */
[----:B------:R-:W-:Y:S01]  /*1080*/  @!P4 FMUL R52, R52, 16777216 ;  /* 0x4b8000003434c820 */ /* 0x000fe20000400000 */
[----:B----4-:R-:W-:-:S03]  /*1090*/  UPRMT UR4, UR5, 0x654, UR4 ;  /* 0x0000065405047896 */ /* 0x010fc60008000004 */
[----:B------:R-:W0:Y:S01]  /*10a0*/  MUFU.RCP R47, R52 ;  /* 0x00000034002f7308 */ /* 0x000e220000001000 */
[----:B------:R-:W-:Y:S01]  /*10b0*/  @!P5 FMUL R51, R51, 16777216 ;  /* 0x4b8000003333d820 */ /* 0x000fe20000400000 */
[----:B------:R-:W-:Y:S01]  /*10c0*/  FADD R45, R16, -R35 ;  /* 0x80000023102d7221 */ /* 0x000fe20000000000 */
[----:B------:R-:W-:Y:S02]  /*10d0*/  FADD R32, R17, -R32 ;  /* 0x8000002011207221 */ /* 0x000fe40000000000 */
[----:B-----5:R-:W-:Y:S01]  /*10e0*/  FMUL R46, R46, R51 ;  /* 0x000000332e2e7220 */ /* 0x020fe20000400000 */
[----:B------:R-:W-:Y:S01]  /*10f0*/  FADD R51, R18, -R33 ;  /* 0x8000002112337221 */ /* 0x000fe20000000000 */
[----:B------:R-:W-:Y:S02]  /*1100*/  FMUL R48, R48, R45 ;  /* 0x0000002d30307220 */ /* 0x000fe40000400000 */
[----:B------:R-:W-:Y:S01]  /*1110*/  FMUL R17, R46, R53 ;  /* 0x000000352e117220 */ /* 0x000fe20000400000 */
[----:B0-----:R-:W-:-:S04]  /*1120*/  FMUL R44, R47, R44 ;  /* 0x0000002c2f2c7220 */ /* 0x001fc80000400000 */
[----:B------:R-:W-:Y:S01]  /*1130*/  FMUL R16, R44, R51 ;  /* 0x000000332c107220 */ /* 0x000fe20000400000 */
[----:B------:R-:W-:Y:S01]  /*1140*/  FMUL R44, R49, R32 ;  /* 0x00000020312c7220 */ /* 0x000fe20000400000 */
[----:B------:R-:W-:Y:S02]  /*1150*/  FFMA R34, R48, R34, R37 ;  /* 0x0000002230227223 */ /* 0x000fe40000000025 */
[----:B------:R-:W-:Y:S01]  /*1160*/  FFMA R6, R16, R6, R39 ;  /* 0x0000000610067223 */ /* 0x000fe20000000027 */
[----:B------:R-:W-:Y:S01]  /*1170*/  FFMA R24, R44, R24, R29 ;  /* 0x000000182c187223 */ /* 0x000fe2000000001d */
[----:B--2---:R-:W-:Y:S01]  /*1180*/  FFMA R36, R17, R5, R36 ;  /* 0x0000000511247223 */ /* 0x004fe20000000024 */
[----:B------:R-:W-:-:S05]  /*1190*/  LOP3.LUT R35, R38, 0x80, RZ, 0xfc, !PT ;  /* 0x0000008026237812 */ /* 0x000fca00078efcff */
[----:B------:R-:W-:Y:S01]  /*11a0*/  IMAD.HI R47, R35, 0x7c178275, RZ ;  /* 0x7c178275232f7827 */ /* 0x000fe200078e02ff */
[----:B------:R-:W-:-:S03]  /*11b0*/  LOP3.LUT R18, R38, 0x100, RZ, 0xfc, !PT ;  /* 0x0000010026127812 */ /* 0x000fc600078efcff */
[C---:B------:R-:W-:Y:S01]  /*11c0*/  IMAD.HI R33, R38.reuse, 0x7c178275, RZ ;  /* 0x7c17827526217827 */ /* 0x040fe200078e02ff */
[----:B------:R-:W-:Y:S02]  /*11d0*/  SHF.R.U32.HI R28, RZ, 0x1f, R47 ;  /* 0x0000001fff1c7819 */ /* 0x000fe4000001162f */
[----:B------:R-:W-:Y:S02]  /*11e0*/  LOP3.LUT R32, R38, 0x180, RZ, 0xfc, !PT ;  /* 0x0000018026207812 */ /* 0x000fe400078efcff */
[----:B------:R-:W-:Y:S01]  /*11f0*/  LEA.HI.SX32 R28, R47, R28, 0x15 ;  /* 0x0000001c2f1c7211 */ /* 0x000fe200078faaff */
[----:B------:R-:W-:Y:S01]  /*1200*/  IMAD.HI R47, R18, 0x7c178275, RZ ;  /* 0x7c178275122f7827 */ /* 0x000fe200078e02ff */
[----:B------:R-:W-:Y:S02]  /*1210*/  SHF.R.U32.HI R50, RZ, 0x1f, R33 ;  /* 0x0000001fff327819 */ /* 0x000fe40000011621 */
[C---:B------:R-:W-:Y:S02]  /*1220*/  LOP3.LUT R37, R38.reuse, 0x200, RZ, 0xfc, !PT ;  /* 0x0000020026257812 */ /* 0x040fe400078efcff */
[----:B------:R-:W-:-:S02]  /*1230*/  LOP3.LUT R17, R38, 0x280, RZ, 0xfc, !PT ;  /* 0x0000028026117812 */ /* 0x000fc400078efcff */
[----:B------:R-:W-:Y:S01]  /*1240*/  LOP3.LUT R16, R38, 0x300, RZ, 0xfc, !PT ;  /* 0x0000030026107812 */ /* 0x000fe200078efcff */
[----:B------:R-:W-:Y:S01]  /*1250*/  IMAD.HI R45, R32, 0x7c178275, RZ ;  /* 0x7c178275202d7827 */ /* 0x000fe200078e02ff */
[----:B------:R-:W-:Y:S02]  /*1260*/  LEA.HI.SX32 R33, R33, R50, 0x15 ;  /* 0x0000003221217211 */ /* 0x000fe400078faaff */
[----:B------:R-:W-:Y:S01]  /*1270*/  SHF.R.U32.HI R46, RZ, 0x1f, R47 ;  /* 0x0000001fff2e7819 */ /* 0x000fe2000001162f */
[----:B---3--:R-:W-:Y:S01]  /*1280*/  FADD R15, R30, R15 ;  /* 0x0000000f1e0f7221 */ /* 0x008fe20000000000 */
[----:B------:R-:W-:Y:S01]  /*1290*/  FADD R14, R31, R14 ;  /* 0x0000000e1f0e7221 */ /* 0x000fe20000000000 */
[----:B------:R-:W-:Y:S01]  /*12a0*/  FADD R13, R22, R13 ;  /* 0x0000000d160d7221 */ /* 0x000fe20000000000 */
[----:B------:R-:W-:Y:S01]  /*12b0*/  FADD R12, R25, R12 ;  /* 0x0000000c190c7221 */ /* 0x000fe20000000000 */
[----:B------:R-:W-:Y:S01]  /*12c0*/  FADD R20, R15, -R20 ;  /* 0x800000140f147221 */ /* 0x000fe20000000000 */
[----:B------:R-:W-:Y:S01]  /*12d0*/  FADD R23, R14, -R23 ;  /* 0x800000170e177221 */ /* 0x000fe20000000000 */
[----:B------:R-:W-:Y:S01]  /*12e0*/  FADD R4, R13, -R4 ;  /* 0x800000040d047221 */ /* 0x000fe20000000000 */
[----:B------:R-:W-:Y:S01]  /*12f0*/  FADD R11, R12, -R11 ;  /* 0x8000000b0c0b7221 */ /* 0x000fe20000000000 */
[----:B------:R-:W-:Y:S01]  /*1300*/  FMUL R20, R43, R20 ;  /* 0x000000142b147220 */ /* 0x000fe20000400000 */
[----:B------:R-:W-:Y:S01]  /*1310*/  FMUL R23, R42, R23 ;  /* 0x000000172a177220 */ /* 0x000fe20000400000 */
[----:B------:R-:W-:Y:S01]  /*1320*/  FMUL R4, R41, R4 ;  /* 0x0000000429047220 */ /* 0x000fe20000400000 */
[----:B------:R-:W-:Y:S01]  /*1330*/  FMUL R11, R40, R11 ;  /* 0x0000000b280b7220 */ /* 0x000fe20000400000 */
[----:B------:R-:W-:Y:S01]  /*1340*/  FFMA R7, R20, R10, R7 ;  /* 0x0000000a14077223 */ /* 0x000fe20000000007 */
[----:B------:R-:W-:Y:S01]  /*1350*/  FFMA R0, R23, R21, R0 ;  /* 0x0000001517007223 */ /* 0x000fe20000000000 */
[----:B------:R-:W-:Y:S01]  /*1360*/  FFMA R3, R4, R8, R3 ;  /* 0x0000000804037223 */ /* 0x000fe20000000003 */
[----:B------:R-:W-:Y:S01]  /*1370*/  FFMA R2, R11, R9, R2 ;  /* 0x000000090b027223 */ /* 0x000fe20000000002 */
[----:B-1----:R-:W-:-:S02]  /*1380*/  SHF.L.U32 R22, R19, 0x2, RZ ;  /* 0x0000000213167819 */ /* 0x002fc400000006ff */
[----:B------:R-:W-:Y:S02]  /*1390*/  FSETP.GEU.AND P1, PT, R7, RZ, PT ;  /* 0x000000ff0700720b */ /* 0x000fe40003f2e000 */
[----:B------:R-:W-:Y:S02]  /*13a0*/  LOP3.LUT R22, R22, 0x1fc, RZ, 0xc0, !PT ;  /* 0x000001fc16167812 */ /* 0x000fe400078ec0ff */
[----:B------:R-:W-:Y:S02]  /*13b0*/  FSETP.GEU.AND P2, PT, R0, RZ, PT ;  /* 0x000000ff0000720b */ /* 0x000fe40003f4e000 */
[----:B------:R-:W-:Y:S02]  /*13c0*/  FSETP.GEU.AND P3, PT, R3, RZ, PT ;  /* 0x000000ff0300720b */ /* 0x000fe40003f6e000 */
[----:B------:R-:W-:Y:S02]  /*13d0*/  FSETP.GEU.AND P4, PT, R2, RZ, PT ;  /* 0x000000ff0200720b */ /* 0x000fe40003f8e000 */
[----:B------:R-:W-:-:S02]  /*13e0*/  LEA R21, R22, UR4, 0x2 ;  /* 0x0000000416157c11 */ /* 0x000fc4000f8e10ff */
[----:B------:R-:W-:Y:S02]  /*13f0*/  SEL R11, R7, RZ, P1 ;  /* 0x000000ff070b7207 */ /* 0x000fe40000800000 */
[----:B------:R-:W-:Y:S02]  /*1400*/  SEL R10, R0, RZ, P2 ;  /* 0x000000ff000a7207 */ /* 0x000fe40001000000 */
[----:B------:R-:W-:Y:S02]  /*1410*/  SEL R9, R3, RZ, P3 ;  /* 0x000000ff03097207 */ /* 0x000fe40001800000 */
[----:B------:R-:W-:Y:S01]  /*1420*/  SEL R8, R2, RZ, P4 ;  /* 0x000000ff02087207 */ /* 0x000fe20002000000 */
[----:B------:R0:W-:Y:S01]  /*1430*/  @!P0 STG.E.128 desc[UR6][R26.64], R12 ;  /* 0x0000000c1a008986 */ /* 0x0001e2000c101d06 */
[----:B------:R-:W-:Y:S01]  /*1440*/  LOP3.LUT R0, R19, 0x7f, RZ, 0xc0, !PT ;  /* 0x0000007f13007812 */ /* 0x000fe200078ec0ff */
[----:B------:R-:W1:Y:S02]  /*1450*/  LDC.64 R2, c[0x0][0x240] ;  /* 0x00009000ff027b82 */ /* 0x000e640000000a00 */
[----:B------:R-:W-:Y:S01]  /*1460*/  STS.128 [R21], R8 ;  /* 0x0000000815007388 */ /* 0x000fe20000000c00 */
[----:B------:R-:W-:-:S05]  /*1470*/  LEA R0, R0, UR4, 0x2 ;  /* 0x0000000400007c11 */ /* 0x000fca000f8e10ff */
[----:B------:R-:W-:Y:S01]  /*1480*/  BAR.SYNC.DEFER_BLOCKING 0x0 ;  /* 0x0000000000007b1d */ /* 0x000fe20000010000 */
[----:B------:R-:W-:Y:S02]  /*1490*/  FSETP.GEU.AND P1, PT, R6, RZ, PT ;  /* 0x000000ff0600720b */ /* 0x000fe40003f2e000 */
[----:B------:R-:W-:Y:S02]  /*14a0*/  FSETP.GEU.AND P2, PT, R24, RZ, PT ;  /* 0x000000ff1800720b */ /* 0x000fe40003f4e000 */
[----:B------:R-:W-:Y:S02]  /*14b0*/  FSETP.GEU.AND P3, PT, R34, RZ, PT ;  /* 0x000000ff2200720b */ /* 0x000fe40003f6e000 */
[----:B------:R-:W-:Y:S01]  /*14c0*/  FSETP.GEU.AND P0, PT, R36, RZ, PT ;  /* 0x000000ff2400720b */ /* 0x000fe20003f0e000 */
[----:B------:R-:W2:Y:S04]  /*14d0*/  LDS R25, [R0] ;  /* 0x0000000000197984 */ /* 0x000ea80000000800 */
[----:B------:R-:W3:Y:S04]  /*14e0*/  LDS R27, [R0+0x200] ;  /* 0x00020000001b7984 */ /* 0x000ee80000000800 */
[----:B------:R-:W4:Y:S04]  /*14f0*/  LDS R9, [R0+0x400] ;  /* 0x0004000000097984 */ /* 0x000f280000000800 */
[----:B------:R-:W5:Y:S01]  /*1500*/  LDS R8, [R0+0x600] ;  /* 0x0006000000087984 */ /* 0x000f620000000800 */
[----:B------:R-:W-:-:S02]  /*1510*/  SEL R6, R6, RZ, P1 ;  /* 0x000000ff06067207 */ /* 0x000fc40000800000 */
[----:B------:R-:W-:Y:S02]  /*1520*/  SEL R5, R24, RZ, P2 ;  /* 0x000000ff18057207 */ /* 0x000fe40001000000 */
[----:B------:R-:W-:Y:S02]  /*1530*/  SEL R4, R34, RZ, P3 ;  /* 0x000000ff22047207 */ /* 0x000fe40001800000 */
[----:B------:R-:W-:Y:S01]  /*1540*/  SEL R7, R36, RZ, P0 ;  /* 0x000000ff24077207 */ /* 0x000fe20000000000 */
[----:B------:R-:W-:Y:S06]  /*1550*/  BAR.SYNC.DEFER_BLOCKING 0x0 ;  /* 0x0000000000007b1d */ /* 0x000fec0000010000 */
[----:B------:R1:W-:Y:S02]  /*1560*/  STS.128 [R21], R4 ;  /* 0x0000000415007388 */ /* 0x0003e40000000c00 */
[----:B------:R-:W-:Y:S01]  /*1570*/  BAR.SYNC.DEFER_BLOCKING 0x0 ;  /* 0x0000000000007b1d */ /* 0x000fe20000010000 */
[----:B------:R-:W-:Y:S01]  /*1580*/  IMAD.HI R30, R37, 0x7c178275, RZ ;  /* 0x7c178275251e7827 */ /* 0x000fe200078e02ff */
[----:B------:R-:W-:-:S03]  /*1590*/  LEA.HI.SX32 R47, R47, R46, 0x15 ;  /* 0x0000002e2f2f7211 */ /* 0x000fc600078faaff */
[----:B0-----:R-:W-:Y:S01]  /*15a0*/  IMAD.HI R15, R17, 0x7c178275, RZ ;  /* 0x7c178275110f7827 */ /* 0x001fe200078e02ff */
[----:B------:R-:W-:-:S03]  /*15b0*/  ISETP.GE.AND P5, PT, R38, 0x6936600, PT ;  /* 0x069366002600780c */ /* 0x000fc60003fa6270 */
[----:B------:R-:W-:Y:S01]  /*15c0*/  IMAD.HI R13, R16, 0x7c178275, RZ ;  /* 0x7c178275100d7827 */ /* 0x000fe200078e02ff */
[----:B------:R-:W0:Y:S04]  /*15d0*/  LDS R12, [R0] ;  /* 0x00000000000c7984 */ /* 0x000e280000000800 */
[----:B------:R-:W0:Y:S04]  /*15e0*/  LDS R11, [R0+0x200] ;  /* 0x00020000000b7984 */ /* 0x000e280000000800 */
[----:B------:R-:W0:Y:S01]  /*15f0*/  LDS R10, [R0+0x400] ;  /* 0x00040000000a7984 */ /* 0x000e220000000800 */
[----:B-1----:R-:W-:Y:S01]  /*1600*/  IMAD R4, R33, -0x1081, R38 ;  /* 0xffffef7f21047824 */ /* 0x002fe200078e0226 */
[----:B------:R-:W-:-:S02]  /*1610*/  SHF.R.U32.HI R46, RZ, 0x1f, R45 ;  /* 0x0000001fff2e7819 */ /* 0x000fc4000001162d */
[----:B------:R-:W-:Y:S01]  /*1620*/  SHF.R.U32.HI R49, RZ, 0x1f, R30 ;  /* 0x0000001fff317819 */ /* 0x000fe2000001161e */
[----:B------:R-:W-:Y:S01]  /*1630*/  IMAD R5, R33, 0x10a0, R4 ;  /* 0x000010a021057824 */ /* 0x000fe200078e0204 */
[----:B------:R-:W-:Y:S02]  /*1640*/  SHF.R.U32.HI R20, RZ, 0x1f, R15 ;  /* 0x0000001fff147819 */ /* 0x000fe4000001160f */
[----:B------:R-:W-:Y:S02]  /*1650*/  SHF.R.U32.HI R14, RZ, 0x1f, R13 ;  /* 0x0000001fff0e7819 */ /* 0x000fe4000001160d */
[----:B------:R-:W-:Y:S02]  /*1660*/  LEA.HI.SX32 R45, R45, R46, 0x15 ;  /* 0x0000002e2d2d7211 */ /* 0x000fe400078faaff */
[----:B------:R-:W-:Y:S01]  /*1670*/  LEA.HI.SX32 R30, R30, R49, 0x15 ;  /* 0x000000311e1e7211 */ /* 0x000fe200078faaff */
[----:B------:R-:W-:Y:S01]  /*1680*/  IMAD.WIDE R4, R5, 0x4, R2 ;  /* 0x0000000405047825 */ /* 0x000fe200078e0202 */
[----:B------:R-:W-:-:S02]  /*1690*/  ISETP.GE.AND P6, PT, R35, 0x6936600, PT ;  /* 0x069366002300780c */ /* 0x000fc40003fc6270 */
[----:B------:R-:W-:Y:S01]  /*16a0*/  LEA.HI.SX32 R20, R15, R20, 0x15 ;  /* 0x000000140f147211 */ /* 0x000fe200078faaff */
[----:B------:R-:W-:Y:S01]  /*16b0*/  IMAD R35, R28, -0x1081, R35 ;  /* 0xffffef7f1c237824 */ /* 0x000fe200078e0223 */
[----:B------:R-:W-:Y:S02]  /*16c0*/  LEA.HI.SX32 R13, R13, R14, 0x15 ;  /* 0x0000000e0d0d7211 */ /* 0x000fe400078faaff */
[----:B------:R-:W-:Y:S01]  /*16d0*/  ISETP.GE.AND P4, PT, R18, 0x6936600, PT ;  /* 0x069366001200780c */ /* 0x000fe20003f86270 */
[----:B------:R-:W-:Y:S01]  /*16e0*/  IMAD R18, R47, -0x1081, R18 ;  /* 0xffffef7f2f127824 */ /* 0x000fe200078e0212 */
[----:B------:R-:W-:Y:S01]  /*16f0*/  ISETP.GE.AND P3, PT, R32, 0x6936600, PT ;  /* 0x069366002000780c */ /* 0x000fe20003f66270 */
[----:B------:R-:W-:Y:S01]  /*1700*/  IMAD R32, R45, -0x1081, R32 ;  /* 0xffffef7f2d207824 */ /* 0x000fe200078e0220 */
[----:B------:R-:W-:Y:S01]  /*1710*/  ISETP.GE.AND P2, PT, R37, 0x6936600, PT ;  /* 0x069366002500780c */ /* 0x000fe20003f46270 */
[----:B------:R-:W-:Y:S01]  /*1720*/  IMAD R37, R30, -0x1081, R37 ;  /* 0xffffef7f1e257824 */ /* 0x000fe200078e0225 */
[----:B------:R-:W-:Y:S01]  /*1730*/  LOP3.LUT R38, R38, 0x380, RZ, 0xfc, !PT ;  /* 0x0000038026267812 */ /* 0x000fe200078efcff */
[----:B------:R-:W-:Y:S01]  /*1740*/  IMAD R7, R28, 0x10a0, R35 ;  /* 0x000010a01c077824 */ /* 0x000fe200078e0223 */
[----:B------:R-:W-:Y:S01]  /*1750*/  ISETP.GE.AND P1, PT, R17, 0x6936600, PT ;  /* 0x069366001100780c */ /* 0x000fe20003f26270 */
[----:B------:R-:W-:Y:S01]  /*1760*/  IMAD R17, R20, -0x1081, R17 ;  /* 0xffffef7f14117824 */ /* 0x000fe200078e0211 */
[----:B------:R-:W-:Y:S01]  /*1770*/  ISETP.GE.AND P0, PT, R16, 0x6936600, PT ;  /* 0x069366001000780c */ /* 0x000fe20003f06270 */
[----:B------:R-:W-:Y:S01]  /*1780*/  IMAD R15, R47, 0x10a0, R18 ;  /* 0x000010a02f0f7824 */ /* 0x000fe200078e0212 */
[----:B--2---:R1:W-:Y:S01]  /*1790*/  @!P5 STG.E desc[UR6][R4.64], R25 ;  /* 0x000000190400d986 */ /* 0x0043e2000c101906 */
[----:B------:R-:W-:Y:S01]  /*17a0*/  IMAD R16, R13, -0x1081, R16 ;  /* 0xffffef7f0d107824 */ /* 0x000fe200078e0210 */
[----:B------:R-:W-:Y:S01]  /*17b0*/  ISETP.GE.AND P5, PT, R38, 0x6936600, PT ;  /* 0x069366002600780c */ /* 0x000fe20003fa6270 */
[----:B------:R-:W-:-:S02]  /*17c0*/  IMAD R45, R45, 0x10a0, R32 ;  /* 0x000010a02d2d7824 */ /* 0x000fc400078e0220 */
[----:B------:R-:W-:Y:S02]  /*17d0*/  IMAD R19, R30, 0x10a0, R37 ;  /* 0x000010a01e137824 */ /* 0x000fe400078e0225 */
[----:B------:R-:W-:-:S04]  /*17e0*/  IMAD.WIDE R6, R7, 0x4, R2 ;  /* 0x0000000407067825 */ /* 0x000fc800078e0202 */
[----:B------:R-:W-:Y:S02]  /*17f0*/  IMAD R21, R20, 0x10a0, R17 ;  /* 0x000010a014157824 */ /* 0x000fe400078e0211 */
[----:B------:R-:W-:Y:S02]  /*1800*/  IMAD R23, R13, 0x10a0, R16 ;  /* 0x000010a00d177824 */ /* 0x000fe400078e0210 */
[--C-:B------:R-:W-:Y:S01]  /*1810*/  IMAD.WIDE R14, R15, 0x4, R2.reuse ;  /* 0x000000040f0e7825 */ /* 0x100fe200078e0202 */
[----:B---3--:R1:W-:Y:S03]  /*1820*/  @!P6 STG.E desc[UR6][R6.64], R27 ;  /* 0x0000001b0600e986 */ /* 0x0083e6000c101906 */
[--C-:B------:R-:W-:Y:S01]  /*1830*/  IMAD.WIDE R16, R45, 0x4, R2.reuse ;  /* 0x000000042d107825 */ /* 0x100fe200078e0202 */
[----:B----4-:R1:W-:Y:S03]  /*1840*/  @!P4 STG.E desc[UR6][R14.64], R9 ;  /* 0x000000090e00c986 */ /* 0x0103e6000c101906 */
[--C-:B------:R-:W-:Y:S01]  /*1850*/  IMAD.WIDE R18, R19, 0x4, R2.reuse ;  /* 0x0000000413127825 */ /* 0x100fe200078e0202 */
[----:B-----5:R1:W-:Y:S03]  /*1860*/  @!P3 STG.E desc[UR6][R16.64], R8 ;  /* 0x000000081000b986 */ /* 0x0203e6000c101906 */
[--C-:B------:R-:W-:Y:S01]  /*1870*/  IMAD.WIDE R20, R21, 0x4, R2.reuse ;  /* 0x0000000415147825 */ /* 0x100fe200078e0202 */
[----:B0-----:R1:W-:Y:S03]  /*1880*/  @!P2 STG.E desc[UR6][R18.64], R12 ;  /* 0x0000000c1200a986 */ /* 0x0013e6000c101906 */
[----:B------:R-:W-:Y:S01]  /*1890*/  IMAD.WIDE R22, R23, 0x4, R2 ;  /* 0x0000000417167825 */ /* 0x000fe200078e0202 */
[----:B------:R1:W-:Y:S04]  /*18a0*/  @!P1 STG.E desc[UR6][R20.64], R11 ;  /* 0x0000000b14009986 */ /* 0x0003e8000c101906 */
[----:B------:R1:W-:Y:S01]  /*18b0*/  @!P0 STG.E desc[UR6][R22.64], R10 ;  /* 0x0000000a16008986 */ /* 0x0003e2000c101906 */
[----:B------:R-:W-:Y:S05]  /*18c0*/  @P5 EXIT ;  /* 0x000000000000594d */ /* 0x000fea0003800000 */
[----:B-1----:R-:W0:Y:S01]  /*18d0*/  LDS R7, [R0+0x600] ;  /* 0x0006000000077984 */ /* 0x002e220000000800 */
[----:B------:R-:W-:-:S05]  /*18e0*/  IMAD.HI R4, R38, 0x7c178275, RZ ;  /* 0x7c17827526047827 */ /* 0x000fca00078e02ff */
[----:B------:R-:W-:-:S04]  /*18f0*/  SHF.R.U32.HI R5, RZ, 0x1f, R4 ;  /* 0x0000001fff057819 */ /* 0x000fc80000011604 */
[----:B------:R-:W-:-:S05]  /*1900*/  LEA.HI.SX32 R5, R4, R5, 0x15 ;  /* 0x0000000504057211 */ /* 0x000fca00078faaff */
[----:B------:R-:W-:-:S04]  /*1910*/  IMAD R38, R5, -0x1081, R38 ;  /* 0xffffef7f05267824 */ /* 0x000fc800078e0226 */
[----:B------:R-:W-:-:S04]  /*1920*/  IMAD R5, R5, 0x10a0, R38 ;  /* 0x000010a005057824 */ /* 0x000fc800078e0226 */
[----:B------:R-:W-:-:S05]  /*1930*/  IMAD.WIDE R2, R5, 0x4, R2 ;  /* 0x0000000405027825 */ /* 0x000fca00078e0202 */
[----:B0-----:R-:W-:Y:S01]  /*1940*/  STG.E desc[UR6][R2.64], R7 ;  /* 0x0000000702007986 */ /* 0x001fe2000c101906 */
[----:B------:R-:W-:Y:S05]  /*1950*/  EXIT ;  /* 0x000000000000794d */ /* 0x000fea0003800000 */
.L_x_0:
[----:B------:R-:W-:-:S00]  /*1960*/  BRA `(.L_x_0) ;  /* 0xfffffffc00fc7947 */ /* 0x000fc0000383ffff */
[----:B------:R-:W-:-:S00]  /*1970*/  NOP ;  /* 0x0000000000007918 */ /* 0x000fc00000000000 */
        /* <DEDUP_REMOVED lines=8> */
.L_x_1:


//--------------------- .nv.global.init           --------------------------
	.section	.nv.global.init,"aw",@progbits
.nv.global.init:
	.type		_$_str,@object
	.size		_$_str,(_$_str_$_2 - _$_str)
_$_str:
        /*0000*/ 	.byte	0x5f, 0x5f, 0x43, 0x55, 0x44, 0x41, 0x5f, 0x46, 0x54, 0x5a, 0x00
	.type		_$_str_$_2,@object
	.size		_$_str_$_2,(.L_1 - _$_str_$_2)
_$_str_$_2:
        /*000b*/ 	.byte	0x5f, 0x5f, 0x43, 0x55, 0x44, 0x41, 0x5f, 0x50, 0x52, 0x45, 0x43, 0x5f, 0x53, 0x51, 0x52, 0x54
        /*001b*/ 	.byte	0x00
.L_1:


//--------------------- .nv.shared.triton_poi_fused__native_batch_norm_legit_no_training_convolution_relu_2 --------------------------
	.section	.nv.shared.triton_poi_fused__native_batch_norm_legit_no_training_convolution_relu_2,"aw",@nobits
	.sectionflags	@""
	.align	16
	.zero		1024


//--------------------- .nv.constant0.triton_poi_fused__native_batch_norm_legit_no_training_convolution_relu_2 --------------------------
	.section	.nv.constant0.triton_poi_fused__native_batch_norm_legit_no_training_convolution_relu_2,"a",@progbits
	.sectionflags	@""
	.align	4
.nv.constant0.triton_poi_fused__native_batch_norm_legit_no_training_convolution_relu_2:
	.zero		588
